//
// Generated by NVIDIA NVVM Compiler
//
// Compiler Build ID: CL-36424714
// Cuda compilation tools, release 13.0, V13.0.88
// Based on NVVM 20.0.0
//

.version 9.0
.target sm_100
.address_size 64

	// .globl	_Z8odd_sortPii

.visible .entry _Z8odd_sortPii(
	.param .u64 .ptr .align 1 _Z8odd_sortPii_param_0,
	.param .u32 _Z8odd_sortPii_param_1
)
{
	.reg .pred 	%p<6>;
	.reg .b32 	%r<10>;
	.reg .b64 	%rd<5>;

	ld.param.u64 	%rd2, [_Z8odd_sortPii_param_0];
	ld.param.u32 	%r4, [_Z8odd_sortPii_param_1];
	mov.u32 	%r5, %ctaid.x;
	mov.u32 	%r6, %ntid.x;
	mov.u32 	%r7, %tid.x;
	mad.lo.s32 	%r1, %r5, %r6, %r7;
	add.s32 	%r8, %r4, -1;
	setp.ge.s32 	%p1, %r1, %r8;
	and.b32  	%r9, %r1, 1;
	setp.eq.b32 	%p2, %r9, 1;
	not.pred 	%p3, %p2;
	or.pred  	%p4, %p3, %p1;
	@%p4 bra 	$L__BB0_3;
	cvta.to.global.u64 	%rd3, %rd2;
	mul.wide.s32 	%rd4, %r1, 4;
	add.s64 	%rd1, %rd3, %rd4;
	ld.global.u32 	%r2, [%rd1];
	ld.global.u32 	%r3, [%rd1+4];
	setp.le.s32 	%p5, %r2, %r3;
	@%p5 bra 	$L__BB0_3;
	st.global.u32 	[%rd1], %r3;
	st.global.u32 	[%rd1+4], %r2;
$L__BB0_3:
	ret;

}
	// .globl	_Z9even_sortPii
.visible .entry _Z9even_sortPii(
	.param .u64 .ptr .align 1 _Z9even_sortPii_param_0,
	.param .u32 _Z9even_sortPii_param_1
)
{
	.reg .pred 	%p<5>;
	.reg .b32 	%r<10>;
	.reg .b64 	%rd<5>;

	ld.param.u64 	%rd2, [_Z9even_sortPii_param_0];
	ld.param.u32 	%r4, [_Z9even_sortPii_param_1];
	mov.u32 	%r5, %ctaid.x;
	mov.u32 	%r6, %ntid.x;
	mov.u32 	%r7, %tid.x;
	mad.lo.s32 	%r1, %r5, %r6, %r7;
	add.s32 	%r8, %r4, -1;
	setp.ge.s32 	%p1, %r1, %r8;
	and.b32  	%r9, %r1, 1;
	setp.eq.b32 	%p2, %r9, 1;
	or.pred  	%p3, %p2, %p1;
	@%p3 bra 	$L__BB1_3;
	cvta.to.global.u64 	%rd3, %rd2;
	mul.wide.s32 	%rd4, %r1, 4;
	add.s64 	%rd1, %rd3, %rd4;
	ld.global.u32 	%r2, [%rd1];
	ld.global.u32 	%r3, [%rd1+4];
	setp.le.s32 	%p4, %r2, %r3;
	@%p4 bra 	$L__BB1_3;
	st.global.u32 	[%rd1], %r3;
	st.global.u32 	[%rd1+4], %r2;
$L__BB1_3:
	ret;

}


// ===== COMPILED SASS (sm_100) =====

	.target	sm_100

	.elftype	@"ET_EXEC"


//--------------------- .note.nv.tkinfo           --------------------------
	.section	.note.nv.tkinfo,"",@"SHT_NOTE"
	.sectionflags	@"SHF_NOTE_NV_TKINFO"
	.tkinfo
        /*0018*/ 	.word	0x00000002
        /*0030*/ 	.string	""
        /*0030*/ 	.string	"ptxas"
        /*0030*/ 	.string	"Cuda compilation tools, release 13.0, V13.0.88"
        /*0030*/ 	.string	"Build cuda_13.0.r13.0/compiler.36424714_0"
        /*0030*/ 	.string	"-arch sm_100 -m 64 "



//--------------------- .note.nv.cuinfo           --------------------------
	.section	.note.nv.cuinfo,"",@"SHT_NOTE"
	.sectionflags	@"SHF_NOTE_NV_CUINFO"
        /*0018*/ 	.short	0x0002
        /*001a*/ 	.short	0x0064
        /*001c*/ 	.short	0x0082
	.zero		2


//--------------------- .nv.info                  --------------------------
	.section	.nv.info,"",@"SHT_CUDA_INFO"
	.align	4


	//----- nvinfo : EIATTR_REGCOUNT
	.align		4
        /*0000*/ 	.byte	0x04, 0x2f
        /*0002*/ 	.short	(.L_1 - .L_0)
	.align		4
.L_0:
        /*0004*/ 	.word	index@(_Z8odd_sortPii)
        /*0008*/ 	.word	0x00000008


	//----- nvinfo : EIATTR_FRAME_SIZE
	.align		4
.L_1:
        /*000c*/ 	.byte	0x04, 0x11
        /*000e*/ 	.short	(.L_3 - .L_2)
	.align		4
.L_2:
        /*0010*/ 	.word	index@(_Z8odd_sortPii)
        /*0014*/ 	.word	0x00000000


	//----- nvinfo : EIATTR_REGCOUNT
	.align		4
.L_3:
        /*0018*/ 	.byte	0x04, 0x2f
        /*001a*/ 	.short	(.L_5 - .L_4)
	.align		4
.L_4:
        /*001c*/ 	.word	index@(_Z9even_sortPii)
        /*0020*/ 	.word	0x00000008


	//----- nvinfo : EIATTR_FRAME_SIZE
	.align		4
.L_5:
        /*0024*/ 	.byte	0x04, 0x11
        /*0026*/ 	.short	(.L_7 - .L_6)
	.align		4
.L_6:
        /*0028*/ 	.word	index@(_Z9even_sortPii)
        /*002c*/ 	.word	0x00000000


	//----- nvinfo : EIATTR_MIN_STACK_SIZE
	.align		4
.L_7:
        /*0030*/ 	.byte	0x04, 0x12
        /*0032*/ 	.short	(.L_9 - .L_8)
	.align		4
.L_8:
        /*0034*/ 	.word	index@(_Z9even_sortPii)
        /*0038*/ 	.word	0x00000000


	//----- nvinfo : EIATTR_MIN_STACK_SIZE
	.align		4
.L_9:
        /*003c*/ 	.byte	0x04, 0x12
        /*003e*/ 	.short	(.L_11 - .L_10)
	.align		4
.L_10:
        /*0040*/ 	.word	index@(_Z8odd_sortPii)
        /*0044*/ 	.word	0x00000000
.L_11:


//--------------------- .nv.compat                --------------------------
	.section	.nv.compat,"",@"SHT_CUDA_COMPAT_INFO"
	.align	4
        /*0000*/ 	.byte	0x02, 0x09, 0x00, 0x00, 0x02, 0x02, 0x01, 0x00, 0x02, 0x05, 0x05, 0x00, 0x03, 0x07, 0x01, 0x01
        /*0010*/ 	.byte	0x02, 0x03, 0x00, 0x00, 0x02, 0x06, 0x01, 0x00, 0x04, 0x0b, 0x08, 0x00, 0x09, 0x00, 0x00, 0x00
        /*0020*/ 	.byte	0x00, 0x00, 0x00, 0x00


//--------------------- .nv.info._Z9even_sortPii  --------------------------
	.section	.nv.info._Z9even_sortPii,"",@"SHT_CUDA_INFO"
	.sectionflags	@""
	.align	4


	//----- nvinfo : EIATTR_CUDA_API_VERSION
	.align		4
        /*0000*/ 	.byte	0x04, 0x37
        /*0002*/ 	.short	(.L_13 - .L_12)
.L_12:
        /*0004*/ 	.word	0x00000082


	//----- nvinfo : EIATTR_KPARAM_INFO
	.align		4
.L_13:
        /*0008*/ 	.byte	0x04, 0x17
        /*000a*/ 	.short	(.L_15 - .L_14)
.L_14:
        /*000c*/ 	.word	0x00000000
        /*0010*/ 	.short	0x0001
        /*0012*/ 	.short	0x0008
        /*0014*/ 	.byte	0x00, 0xf0, 0x11, 0x00


	//----- nvinfo : EIATTR_KPARAM_INFO
	.align		4
.L_15:
        /*0018*/ 	.byte	0x04, 0x17
        /*001a*/ 	.short	(.L_17 - .L_16)
.L_16:
        /*001c*/ 	.word	0x00000000
        /*0020*/ 	.short	0x0000
        /*0022*/ 	.short	0x0000
        /*0024*/ 	.byte	0x00, 0xf5, 0x21, 0x00


	//----- nvinfo : EIATTR_SPARSE_MMA_MASK
	.align		4
.L_17:
        /*0028*/ 	.byte	0x03, 0x50
        /*002a*/ 	.short	0x0000


	//----- nvinfo : EIATTR_MAXREG_COUNT
	.align		4
        /*002c*/ 	.byte	0x03, 0x1b
        /*002e*/ 	.short	0x00ff


	//----- nvinfo : EIATTR_MERCURY_ISA_VERSION
	.align		4
        /*0030*/ 	.byte	0x03, 0x5f
        /*0032*/ 	.short	0x0101


	//----- nvinfo : EIATTR_VRC_CTA_INIT_COUNT
	.align		4
        /*0034*/ 	.byte	0x02, 0x4a
	.zero		1
	.zero		1


	//----- nvinfo : EIATTR_EXIT_INSTR_OFFSETS
	.align		4
        /*0038*/ 	.byte	0x04, 0x1c
        /*003a*/ 	.short	(.L_19 - .L_18)


	//   ....[0]....
.L_18:
        /*003c*/ 	.word	0x000000a0


	//   ....[1]....
        /*0040*/ 	.word	0x00000110


	//   ....[2]....
        /*0044*/ 	.word	0x00000140


	//----- nvinfo : EIATTR_CBANK_PARAM_SIZE
	.align		4
.L_19:
        /*0048*/ 	.byte	0x03, 0x19
        /*004a*/ 	.short	0x000c


	//----- nvinfo : EIATTR_PARAM_CBANK
	.align		4
        /*004c*/ 	.byte	0x04, 0x0a
        /*004e*/ 	.short	(.L_21 - .L_20)
	.align		4
.L_20:
        /*0050*/ 	.word	index@(.nv.constant0._Z9even_sortPii)
        /*0054*/ 	.short	0x0380
        /*0056*/ 	.short	0x000c


	//----- nvinfo : EIATTR_SW_WAR
	.align		4
.L_21:
        /*0058*/ 	.byte	0x04, 0x36
        /*005a*/ 	.short	(.L_23 - .L_22)
.L_22:
        /*005c*/ 	.word	0x00000008
.L_23:


//--------------------- .nv.info._Z8odd_sortPii   --------------------------
	.section	.nv.info._Z8odd_sortPii,"",@"SHT_CUDA_INFO"
	.sectionflags	@""
	.align	4


	//----- nvinfo : EIATTR_CUDA_API_VERSION
	.align		4
        /*0000*/ 	.byte	0x04, 0x37
        /*0002*/ 	.short	(.L_25 - .L_24)
.L_24:
        /*0004*/ 	.word	0x00000082


	//----- nvinfo : EIATTR_KPARAM_INFO
	.align		4
.L_25:
        /*0008*/ 	.byte	0x04, 0x17
        /*000a*/ 	.short	(.L_27 - .L_26)
.L_26:
        /*000c*/ 	.word	0x00000000
        /*0010*/ 	.short	0x0001
        /*0012*/ 	.short	0x0008
        /*0014*/ 	.byte	0x00, 0xf0, 0x11, 0x00


	//----- nvinfo : EIATTR_KPARAM_INFO
	.align		4
.L_27:
        /*0018*/ 	.byte	0x04, 0x17
        /*001a*/ 	.short	(.L_29 - .L_28)
.L_28:
        /*001c*/ 	.word	0x00000000
        /*0020*/ 	.short	0x0000
        /*0022*/ 	.short	0x0000
        /*0024*/ 	.byte	0x00, 0xf5, 0x21, 0x00


	//----- nvinfo : EIATTR_SPARSE_MMA_MASK
	.align		4
.L_29:
        /*0028*/ 	.byte	0x03, 0x50
        /*002a*/ 	.short	0x0000


	//----- nvinfo : EIATTR_MAXREG_COUNT
	.align		4
        /*002c*/ 	.byte	0x03, 0x1b
        /*002e*/ 	.short	0x00ff


	//----- nvinfo : EIATTR_MERCURY_ISA_VERSION
	.align		4
        /*0030*/ 	.byte	0x03, 0x5f
        /*0032*/ 	.short	0x0101


	//----- nvinfo : EIATTR_VRC_CTA_INIT_COUNT
	.align		4
        /*0034*/ 	.byte	0x02, 0x4a
	.zero		1
	.zero		1


	//----- nvinfo : EIATTR_EXIT_INSTR_OFFSETS
	.align		4
        /*0038*/ 	.byte	0x04, 0x1c
        /*003a*/ 	.short	(.L_31 - .L_30)


	//   ....[0]....
.L_30:
        /*003c*/ 	.word	0x000000a0


	//   ....[1]....
        /*0040*/ 	.word	0x00000110


	//   ....[2]....
        /*0044*/ 	.word	0x00000140


	//----- nvinfo : EIATTR_CBANK_PARAM_SIZE
	.align		4
.L_31:
        /*0048*/ 	.byte	0x03, 0x19
        /*004a*/ 	.short	0x000c


	//----- nvinfo : EIATTR_PARAM_CBANK
	.align		4
        /*004c*/ 	.byte	0x04, 0x0a
        /*004e*/ 	.short	(.L_33 - .L_32)
	.align		4
.L_32:
        /*0050*/ 	.word	index@(.nv.constant0._Z8odd_sortPii)
        /*0054*/ 	.short	0x0380
        /*0056*/ 	.short	0x000c


	//----- nvinfo : EIATTR_SW_WAR
	.align		4
.L_33:
        /*0058*/ 	.byte	0x04, 0x36
        /*005a*/ 	.short	(.L_35 - .L_34)
.L_34:
        /*005c*/ 	.word	0x00000008
.L_35:


//--------------------- .nv.callgraph             --------------------------
	.section	.nv.callgraph,"",@"SHT_CUDA_CALLGRAPH"
	.align	4
	.sectionentsize	8
	.align		4
        /*0000*/ 	.word	0x00000000
	.align		4
        /*0004*/ 	.word	0xffffffff
	.align		4
        /*0008*/ 	.word	0x00000000
	.align		4
        /*000c*/ 	.word	0xfffffffe
	.align		4
        /*0010*/ 	.word	0x00000000
	.align		4
        /*0014*/ 	.word	0xfffffffd
	.align		4
        /*0018*/ 	.word	0x00000000
	.align		4
        /*001c*/ 	.word	0xfffffffc


//--------------------- .text._Z9even_sortPii     --------------------------
	.section	.text._Z9even_sortPii,"ax",@progbits
	.align	128
        .global         _Z9even_sortPii
        .type           _Z9even_sortPii,@function
        .size           _Z9even_sortPii,(.L_x_2 - _Z9even_sortPii)
        .other          _Z9even_sortPii,@"STO_CUDA_ENTRY STV_DEFAULT"
_Z9even_sortPii:
.text._Z9even_sortPii:
[----:B------:R-:W-:Y:S01]  /*0000*/  LDC R1, c[0x0][0x37c] ;  /* 0x0000df00ff017b82 */ /* 0x000fe20000000800 */
[----:B------:R-:W0:Y:S07]  /*0010*/  S2R R0, SR_TID.X ;  /* 0x0000000000007919 */ /* 0x000e2e0000002100 */
[----:B------:R-:W0:Y:S01]  /*0020*/  S2UR UR5, SR_CTAID.X ;  /* 0x00000000000579c3 */ /* 0x000e220000002500 */
[----:B------:R-:W1:Y:S07]  /*0030*/  LDCU UR4, c[0x0][0x388] ;  /* 0x00007100ff0477ac */ /* 0x000e6e0008000800 */
[----:B------:R-:W0:Y:S01]  /*0040*/  LDC R5, c[0x0][0x360] ;  /* 0x0000d800ff057b82 */ /* 0x000e220000000800 */
[----:B-1----:R-:W-:Y:S01]  /*0050*/  UIADD3 UR4, UPT, UPT, UR4, -0x1, URZ ;  /* 0xffffffff04047890 */ /* 0x002fe2000fffe0ff */
[----:B0-----:R-:W-:-:S05]  /*0060*/  IMAD R5, R5, UR5, R0 ;  /* 0x0000000505057c24 */ /* 0x001fca000f8e0200 */
[C---:B------:R-:W-:Y:S02]  /*0070*/  ISETP.GE.AND P0, PT, R5.reuse, UR4, PT ;  /* 0x0000000405007c0c */ /* 0x040fe4000bf06270 */
[----:B------:R-:W-:-:S04]  /*0080*/  LOP3.LUT R0, R5, 0x1, RZ, 0xc0, !PT ;  /* 0x0000000105007812 */ /* 0x000fc800078ec0ff */
[----:B------:R-:W-:-:S13]  /*0090*/  ISETP.EQ.U32.OR P0, PT, R0, 0x1, P0 ;  /* 0x000000010000780c */ /* 0x000fda0000702470 */
[----:B------:R-:W-:Y:S05]  /*00a0*/  @P0 EXIT ;  /* 0x000000000000094d */ /* 0x000fea0003800000 */
[----:B------:R-:W0:Y:S01]  /*00b0*/  LDC.64 R2, c[0x0][0x380] ;  /* 0x0000e000ff027b82 */ /* 0x000e220000000a00 */
[----:B------:R-:W1:Y:S01]  /*00c0*/  LDCU.64 UR4, c[0x0][0x358] ;  /* 0x00006b00ff0477ac */ /* 0x000e620008000a00 */
[----:B0-----:R-:W-:-:S05]  /*00d0*/  IMAD.WIDE R2, R5, 0x4, R2 ;  /* 0x0000000405027825 */ /* 0x001fca00078e0202 */
[----:B-1----:R-:W2:Y:S04]  /*00e0*/  LDG.E R5, desc[UR4][R2.64] ;  /* 0x0000000402057981 */ /* 0x002ea8000c1e1900 */
[----:B------:R-:W2:Y:S02]  /*00f0*/  LDG.E R0, desc[UR4][R2.64+0x4] ;  /* 0x0000040402007981 */ /* 0x000ea4000c1e1900 */
[----:B--2---:R-:W-:-:S13]  /*0100*/  ISETP.GT.AND P0, PT, R5, R0, PT ;  /* 0x000000000500720c */ /* 0x004fda0003f04270 */
[----:B------:R-:W-:Y:S05]  /*0110*/  @!P0 EXIT ;  /* 0x000000000000894d */ /* 0x000fea0003800000 */
[----:B------:R-:W-:Y:S04]  /*0120*/  STG.E desc[UR4][R2.64], R0 ;  /* 0x0000000002007986 */ /* 0x000fe8000c101904 */
[----:B------:R-:W-:Y:S01]  /*0130*/  STG.E desc[UR4][R2.64+0x4], R5 ;  /* 0x0000040502007986 */ /* 0x000fe2000c101904 */
[----:B------:R-:W-:Y:S05]  /*0140*/  EXIT ;  /* 0x000000000000794d */ /* 0x000fea0003800000 */
.L_x_0:
[----:B------:R-:W-:-:S00]  /*0150*/  BRA `(.L_x_0) ;  /* 0xfffffffc00fc7947 */ /* 0x000fc0000383ffff */
[----:B------:R-:W-:-:S00]  /*0160*/  NOP ;  /* 0x0000000000007918 */ /* 0x000fc00000000000 */
        /* <DEDUP_REMOVED lines=9> */
.L_x_2:


//--------------------- .text._Z8odd_sortPii      --------------------------
	.section	.text._Z8odd_sortPii,"ax",@progbits
	.align	128
        .global         _Z8odd_sortPii
        .type           _Z8odd_sortPii,@function
        .size           _Z8odd_sortPii,(.L_x_3 - _Z8odd_sortPii)
        .other          _Z8odd_sortPii,@"STO_CUDA_ENTRY STV_DEFAULT"
_Z8odd_sortPii:
.text._Z8odd_sortPii:
        /* <DEDUP_REMOVED lines=9> */
[----:B------:R-:W-:-:S13]  /*0090*/  ISETP.NE.U32.OR P0, PT, R0, 0x1, P0 ;  /* 0x000000010000780c */ /* 0x000fda0000705470 */
        /* <DEDUP_REMOVED lines=11> */
.L_x_1:
        /* <DEDUP_REMOVED lines=11> */
.L_x_3:


//--------------------- .nv.shared.reserved.0     --------------------------
	.section	.nv.shared.reserved.0,"aw",@nobits
	.weak		__nv_reservedSMEM_offset_0_alias
	.size		__nv_reservedSMEM_offset_0_alias, 0, 64
	.other		__nv_reservedSMEM_offset_0_alias,@"STO_CUDA_RESERVED_SHARED STV_DEFAULT"
__nv_reservedSMEM_offset_0_alias:
	.zero		0
	.zero		64


//--------------------- .nv.constant0._Z9even_sortPii --------------------------
	.section	.nv.constant0._Z9even_sortPii,"a",@progbits
	.sectionflags	@""
	.align	4
.nv.constant0._Z9even_sortPii:
	.zero		908


//--------------------- .nv.constant0._Z8odd_sortPii --------------------------
	.section	.nv.constant0._Z8odd_sortPii,"a",@progbits
	.sectionflags	@""
	.align	4
.nv.constant0._Z8odd_sortPii:
	.zero		908


//--------------------- SYMBOLS --------------------------

	.type		.nv.reservedSmem.offset0,@object
	.size		.nv.reservedSmem.offset0,0x4
